	.headerflags	@"EF_CUDA_TEXMODE_UNIFIED EF_CUDA_64BIT_ADDRESS EF_CUDA_ACCELERATORS EF_CUDA_SM90 EF_CUDA_VIRTUAL_SM(EF_CUDA_SM90)"
	.elftype	@"ET_EXEC"


//--------------------- .nv.info                  --------------------------
	.section	.nv.info,"",@"SHT_CUDA_INFO"
	.align	4


	//----- nvinfo : EIATTR_REGCOUNT
	.align		4
        /*0000*/ 	.byte	0x04, 0x2f
        /*0002*/ 	.short	(.L_1 - .L_0)
	.align		4
.L_0:
        /*0004*/ 	.word	index@(triton_poi_fused__to_copy_add_arange_clamp_mul_sub_66)
        /*0008*/ 	.word	0x0000000c


	//----- nvinfo : EIATTR_MIN_STACK_SIZE
	.align		4
.L_1:
        /*000c*/ 	.byte	0x04, 0x12
        /*000e*/ 	.short	(.L_3 - .L_2)
	.align		4
.L_2:
        /*0010*/ 	.word	index@(triton_poi_fused__to_copy_add_arange_clamp_mul_sub_66)
        /*0014*/ 	.word	0x00000000


	//----- nvinfo : EIATTR_FRAME_SIZE
	.align		4
.L_3:
        /*0018*/ 	.byte	0x04, 0x11
        /*001a*/ 	.short	(.L_5 - .L_4)
	.align		4
.L_4:
        /*001c*/ 	.word	index@(triton_poi_fused__to_copy_add_arange_clamp_mul_sub_66)
        /*0020*/ 	.word	0x00000000


	//----- nvinfo : EIATTR_MIN_STACK_SIZE
	.align		4
.L_5:
        /*0024*/ 	.byte	0x04, 0x12
        /*0026*/ 	.short	(.L_7 - .L_6)
	.align		4
.L_6:
        /*0028*/ 	.word	index@(triton_poi_fused__to_copy_add_arange_clamp_mul_sub_66)
        /*002c*/ 	.word	0x00000000
.L_7:


//--------------------- .nv.info.triton_poi_fused__to_copy_add_arange_clamp_mul_sub_66 --------------------------
	.section	.nv.info.triton_poi_fused__to_copy_add_arange_clamp_mul_sub_66,"",@"SHT_CUDA_INFO"
	.sectionflags	@""
	.align	4


	//----- nvinfo : EIATTR_CUDA_API_VERSION
	.align		4
        /*0000*/ 	.byte	0x04, 0x37
        /*0002*/ 	.short	(.L_9 - .L_8)
.L_8:
        /*0004*/ 	.word	0x0000007c


	//----- nvinfo : EIATTR_KPARAM_INFO
	.align		4
.L_9:
        /*0008*/ 	.byte	0x04, 0x17
        /*000a*/ 	.short	(.L_11 - .L_10)
.L_10:
        /*000c*/ 	.word	0x00000000
        /*0010*/ 	.short	0x0001
        /*0012*/ 	.short	0x0008
        /*0014*/ 	.byte	0x00, 0xf0, 0x11, 0x00


	//----- nvinfo : EIATTR_KPARAM_INFO
	.align		4
.L_11:
        /*0018*/ 	.byte	0x04, 0x17
        /*001a*/ 	.short	(.L_13 - .L_12)
.L_12:
        /*001c*/ 	.word	0x00000000
        /*0020*/ 	.short	0x0000
        /*0022*/ 	.short	0x0000
        /*0024*/ 	.byte	0x00, 0xf4, 0x21, 0x00


	//----- nvinfo : EIATTR_SPARSE_MMA_MASK
	.align		4
.L_13:
        /*0028*/ 	.byte	0x03, 0x50
        /*002a*/ 	.short	0x0000


	//----- nvinfo : EIATTR_MAXREG_COUNT
	.align		4
        /*002c*/ 	.byte	0x03, 0x1b
        /*002e*/ 	.short	0x00ff


	//----- nvinfo : EIATTR_EXIT_INSTR_OFFSETS
	.align		4
        /*0030*/ 	.byte	0x04, 0x1c
        /*0032*/ 	.short	(.L_15 - .L_14)


	//   ....[0]....
.L_14:
        /*0034*/ 	.word	0x00000190


	//   ....[1]....
        /*0038*/ 	.word	0x000001c0


	//----- nvinfo : EIATTR_REQNTID
	.align		4
.L_15:
        /*003c*/ 	.byte	0x04, 0x10
        /*003e*/ 	.short	(.L_17 - .L_16)
.L_16:
        /*0040*/ 	.word	0x00000020
        /*0044*/ 	.word	0x00000001
        /*0048*/ 	.word	0x00000001


	//----- nvinfo : EIATTR_CBANK_PARAM_SIZE
	.align		4
.L_17:
        /*004c*/ 	.byte	0x03, 0x19
        /*004e*/ 	.short	0x000c


	//----- nvinfo : EIATTR_PARAM_CBANK
	.align		4
        /*0050*/ 	.byte	0x04, 0x0a
        /*0052*/ 	.short	(.L_19 - .L_18)
	.align		4
.L_18:
        /*0054*/ 	.word	index@(.nv.constant0.triton_poi_fused__to_copy_add_arange_clamp_mul_sub_66)
        /*0058*/ 	.short	0x0210
        /*005a*/ 	.short	0x000c


	//----- nvinfo : EIATTR_SW_WAR
	.align		4
.L_19:
        /*005c*/ 	.byte	0x04, 0x36
        /*005e*/ 	.short	(.L_21 - .L_20)
.L_20:
        /*0060*/ 	.word	0x00000008
.L_21:


//--------------------- .nv.callgraph             --------------------------
	.section	.nv.callgraph,"",@"SHT_CUDA_CALLGRAPH"
	.align	4
	.sectionentsize	8
	.align		4
        /*0000*/ 	.word	0x00000000
	.align		4
        /*0004*/ 	.word	0xffffffff
	.align		4
        /*0008*/ 	.word	0x00000000
	.align		4
        /*000c*/ 	.word	0xfffffffe
	.align		4
        /*0010*/ 	.word	0x00000000
	.align		4
        /*0014*/ 	.word	0xfffffffd
	.align		4
        /*0018*/ 	.word	0x00000000
	.align		4
        /*001c*/ 	.word	0xfffffffc


//--------------------- .text.triton_poi_fused__to_copy_add_arange_clamp_mul_sub_66 --------------------------
	.section	.text.triton_poi_fused__to_copy_add_arange_clamp_mul_sub_66,"ax",@progbits
	.align	128
        .global         triton_poi_fused__to_copy_add_arange_clamp_mul_sub_66
        .type           triton_poi_fused__to_copy_add_arange_clamp_mul_sub_66,@function
        .size           triton_poi_fused__to_copy_add_arange_clamp_mul_sub_66,(.L_x_1 - triton_poi_fused__to_copy_add_arange_clamp_mul_sub_66)
        .other          triton_poi_fused__to_copy_add_arange_clamp_mul_sub_66,@"STO_CUDA_ENTRY STV_DEFAULT"
triton_poi_fused__to_copy_add_arange_clamp_mul_sub_66:
.text.triton_poi_fused__to_copy_add_arange_clamp_mul_sub_66:
[----:B------:R-:W0:Y:S02]  /*0000*/  LDC R1, c[0x0][0x28] ;  /* 0x00000a00ff017b82 */ /* 0x000e240000000800 */
[----:B------:R-:W1:Y:S01]  /*0010*/  S2R R0, SR_TID.X ;  /* 0x0000000000007919 */ /* 0x000e620000002100 */
[----:B------:R-:W-:Y:S01]  /*0020*/  HFMA2.MMA R3, -RZ, RZ, 1.625, 0 ;  /* 0x3e800000ff037435 */ /* 0x000fe200000001ff */
[----:B------:R-:W2:Y:S01]  /*0030*/  S2R R5, SR_CTAID.X ;  /* 0x0000000000057919 */ /* 0x000ea20000002500 */
[----:B-1----:R-:W-:-:S05]  /*0040*/  IMAD.SHL.U32 R0, R0, 0x2, RZ ;  /* 0x0000000200007824 */ /* 0x002fca00078e00ff */
[----:B------:R-:W-:-:S05]  /*0050*/  LOP3.LUT R0, R0, 0x3e, RZ, 0xc0, !PT ;  /* 0x0000003e00007812 */ /* 0x000fca00078ec0ff */
[----:B--2---:R-:W-:-:S05]  /*0060*/  IMAD R5, R5, 0x40, R0 ;  /* 0x0000004005057824 */ /* 0x004fca00078e0200 */
[----:B------:R-:W-:Y:S02]  /*0070*/  IADD3 R0, R5, 0x1, RZ ;  /* 0x0000000105007810 */ /* 0x000fe40007ffe0ff */
[----:B------:R-:W-:Y:S02]  /*0080*/  I2FP.F32.S32 R2, R5 ;  /* 0x0000000500027245 */ /* 0x000fe40000201400 */
[----:B------:R-:W-:Y:S02]  /*0090*/  I2FP.F32.S32 R0, R0 ;  /* 0x0000000000007245 */ /* 0x000fe40000201400 */
[----:B------:R-:W-:Y:S01]  /*00a0*/  ISETP.GE.AND P0, PT, R5, 0x40, PT ;  /* 0x000000400500780c */ /* 0x000fe20003f06270 */
[----:B------:R-:W-:Y:S02]  /*00b0*/  FADD R2, R2, 0.5 ;  /* 0x3f00000002027421 */ /* 0x000fe40000000000 */
[----:B------:R-:W-:Y:S02]  /*00c0*/  FADD R0, R0, 0.5 ;  /* 0x3f00000000007421 */ /* 0x000fe40000000000 */
[----:B------:R-:W-:-:S02]  /*00d0*/  FFMA R2, R2, R3, -0.5 ;  /* 0xbf00000002027423 */ /* 0x000fc40000000003 */
[----:B------:R-:W-:-:S03]  /*00e0*/  FFMA R0, R0, R3, -0.5 ;  /* 0xbf00000000007423 */ /* 0x000fc60000000003 */
[----:B------:R-:W-:Y:S02]  /*00f0*/  FMNMX R4, RZ, R2, !PT ;  /* 0x00000002ff047209 */ /* 0x000fe40007800000 */
[----:B------:R-:W1:Y:S01]  /*0100*/  LDC.64 R2, c[0x0][0x210] ;  /* 0x00008400ff027b82 */ /* 0x000e620000000a00 */
[----:B------:R-:W-:Y:S01]  /*0110*/  FMNMX R0, RZ, R0, !PT ;  /* 0x00000000ff007209 */ /* 0x000fe20007800000 */
[----:B------:R-:W2:Y:S08]  /*0120*/  F2I.TRUNC.NTZ R6, R4 ;  /* 0x0000000400067305 */ /* 0x000eb0000020f100 */
[----:B------:R-:W3:Y:S01]  /*0130*/  F2I.TRUNC.NTZ R7, R0 ;  /* 0x0000000000077305 */ /* 0x000ee2000020f100 */
[----:B--2---:R-:W-:-:S05]  /*0140*/  I2FP.F32.S32 R9, R6 ;  /* 0x0000000600097245 */ /* 0x004fca0000201400 */
[----:B------:R-:W-:Y:S01]  /*0150*/  FADD.SAT R6, R4, -R9 ;  /* 0x8000000904067221 */ /* 0x000fe20000002000 */
[----:B-1----:R-:W-:Y:S01]  /*0160*/  IMAD.WIDE R2, R5, 0x4, R2 ;  /* 0x0000000405027825 */ /* 0x002fe200078e0202 */
[----:B---3--:R-:W-:-:S05]  /*0170*/  I2FP.F32.S32 R7, R7 ;  /* 0x0000000700077245 */ /* 0x008fca0000201400 */
[----:B------:R-:W-:Y:S01]  /*0180*/  FADD.SAT R7, R0, -R7 ;  /* 0x8000000700077221 */ /* 0x000fe20000002000 */
[----:B------:R-:W-:Y:S06]  /*0190*/  @P0 EXIT ;  /* 0x000000000000094d */ /* 0x000fec0003800000 */
[----:B------:R-:W-:Y:S02]  /*01a0*/  ULDC.64 UR4, c[0x0][0x208] ;  /* 0x0000820000047ab9 */ /* 0x000fe40000000a00 */
[----:B------:R-:W-:Y:S01]  /*01b0*/  STG.E.64 desc[UR4][R2.64], R6 ;  /* 0x0000000602007986 */ /* 0x000fe2000c101b04 */
[----:B------:R-:W-:Y:S05]  /*01c0*/  EXIT ;  /* 0x000000000000794d */ /* 0x000fea0003800000 */
.L_x_0:
[----:B------:R-:W-:-:S00]  /*01d0*/  BRA `(.L_x_0) ;  /* 0xfffffffc00fc7947 */ /* 0x000fc0000383ffff */
[----:B------:R-:W-:-:S00]  /*01e0*/  NOP ;  /* 0x0000000000007918 */ /* 0x000fc00000000000 */
        /* <DEDUP_REMOVED lines=9> */
.L_x_1:


//--------------------- .nv.constant0.triton_poi_fused__to_copy_add_arange_clamp_mul_sub_66 --------------------------
	.section	.nv.constant0.triton_poi_fused__to_copy_add_arange_clamp_mul_sub_66,"a",@progbits
	.sectionflags	@""
	.align	4
.nv.constant0.triton_poi_fused__to_copy_add_arange_clamp_mul_sub_66:
	.zero		540
